	.headerflags	@"EF_CUDA_TEXMODE_UNIFIED EF_CUDA_64BIT_ADDRESS EF_CUDA_ACCELERATORS EF_CUDA_SM90 EF_CUDA_VIRTUAL_SM(EF_CUDA_SM90)"
	.elftype	@"ET_EXEC"


//--------------------- .nv.info                  --------------------------
	.section	.nv.info,"",@"SHT_CUDA_INFO"
	.align	4


	//----- nvinfo : EIATTR_REGCOUNT
	.align		4
        /*0000*/ 	.byte	0x04, 0x2f
        /*0002*/ 	.short	(.L_3 - .L_2)
	.align		4
.L_2:
        /*0004*/ 	.word	index@(triton_poi_fused__native_batch_norm_legit_no_training_convolution_relu_15)
        /*0008*/ 	.word	0x00000016


	//----- nvinfo : EIATTR_MIN_STACK_SIZE
	.align		4
.L_3:
        /*000c*/ 	.byte	0x04, 0x12
        /*000e*/ 	.short	(.L_5 - .L_4)
	.align		4
.L_4:
        /*0010*/ 	.word	index@(triton_poi_fused__native_batch_norm_legit_no_training_convolution_relu_15)
        /*0014*/ 	.word	0x00000000


	//----- nvinfo : EIATTR_FRAME_SIZE
	.align		4
.L_5:
        /*0018*/ 	.byte	0x04, 0x11
        /*001a*/ 	.short	(.L_7 - .L_6)
	.align		4
.L_6:
        /*001c*/ 	.word	index@(triton_poi_fused__native_batch_norm_legit_no_training_convolution_relu_15)
        /*0020*/ 	.word	0x00000000


	//----- nvinfo : EIATTR_MIN_STACK_SIZE
	.align		4
.L_7:
        /*0024*/ 	.byte	0x04, 0x12
        /*0026*/ 	.short	(.L_9 - .L_8)
	.align		4
.L_8:
        /*0028*/ 	.word	index@(triton_poi_fused__native_batch_norm_legit_no_training_convolution_relu_15)
        /*002c*/ 	.word	0x00000000
.L_9:


//--------------------- .nv.info.triton_poi_fused__native_batch_norm_legit_no_training_convolution_relu_15 --------------------------
	.section	.nv.info.triton_poi_fused__native_batch_norm_legit_no_training_convolution_relu_15,"",@"SHT_CUDA_INFO"
	.sectionflags	@""
	.align	4


	//----- nvinfo : EIATTR_CUDA_API_VERSION
	.align		4
        /*0000*/ 	.byte	0x04, 0x37
        /*0002*/ 	.short	(.L_11 - .L_10)
.L_10:
        /*0004*/ 	.word	0x0000007c


	//----- nvinfo : EIATTR_KPARAM_INFO
	.align		4
.L_11:
        /*0008*/ 	.byte	0x04, 0x17
        /*000a*/ 	.short	(.L_13 - .L_12)
.L_12:
        /*000c*/ 	.word	0x00000000
        /*0010*/ 	.short	0x0007
        /*0012*/ 	.short	0x0038
        /*0014*/ 	.byte	0x00, 0xf0, 0x11, 0x00


	//----- nvinfo : EIATTR_KPARAM_INFO
	.align		4
.L_13:
        /*0018*/ 	.byte	0x04, 0x17
        /*001a*/ 	.short	(.L_15 - .L_14)
.L_14:
        /*001c*/ 	.word	0x00000000
        /*0020*/ 	.short	0x0006
        /*0022*/ 	.short	0x0030
        /*0024*/ 	.byte	0x00, 0xf4, 0x21, 0x00


	//----- nvinfo : EIATTR_KPARAM_INFO
	.align		4
.L_15:
        /*0028*/ 	.byte	0x04, 0x17
        /*002a*/ 	.short	(.L_17 - .L_16)
.L_16:
        /*002c*/ 	.word	0x00000000
        /*0030*/ 	.short	0x0005
        /*0032*/ 	.short	0x0028
        /*0034*/ 	.byte	0x00, 0xf4, 0x21, 0x00


	//----- nvinfo : EIATTR_KPARAM_INFO
	.align		4
.L_17:
        /*0038*/ 	.byte	0x04, 0x17
        /*003a*/ 	.short	(.L_19 - .L_18)
.L_18:
        /*003c*/ 	.word	0x00000000
        /*0040*/ 	.short	0x0004
        /*0042*/ 	.short	0x0020
        /*0044*/ 	.byte	0x00, 0xf4, 0x21, 0x00


	//----- nvinfo : EIATTR_KPARAM_INFO
	.align		4
.L_19:
        /*0048*/ 	.byte	0x04, 0x17
        /*004a*/ 	.short	(.L_21 - .L_20)
.L_20:
        /*004c*/ 	.word	0x00000000
        /*0050*/ 	.short	0x0003
        /*0052*/ 	.short	0x0018
        /*0054*/ 	.byte	0x00, 0xf4, 0x21, 0x00


	//----- nvinfo : EIATTR_KPARAM_INFO
	.align		4
.L_21:
        /*0058*/ 	.byte	0x04, 0x17
        /*005a*/ 	.short	(.L_23 - .L_22)
.L_22:
        /*005c*/ 	.word	0x00000000
        /*0060*/ 	.short	0x0002
        /*0062*/ 	.short	0x0010
        /*0064*/ 	.byte	0x00, 0xf4, 0x21, 0x00


	//----- nvinfo : EIATTR_KPARAM_INFO
	.align		4
.L_23:
        /*0068*/ 	.byte	0x04, 0x17
        /*006a*/ 	.short	(.L_25 - .L_24)
.L_24:
        /*006c*/ 	.word	0x00000000
        /*0070*/ 	.short	0x0001
        /*0072*/ 	.short	0x0008
        /*0074*/ 	.byte	0x00, 0xf4, 0x21, 0x00


	//----- nvinfo : EIATTR_KPARAM_INFO
	.align		4
.L_25:
        /*0078*/ 	.byte	0x04, 0x17
        /*007a*/ 	.short	(.L_27 - .L_26)
.L_26:
        /*007c*/ 	.word	0x00000000
        /*0080*/ 	.short	0x0000
        /*0082*/ 	.short	0x0000
        /*0084*/ 	.byte	0x00, 0xf4, 0x21, 0x00


	//----- nvinfo : EIATTR_SPARSE_MMA_MASK
	.align		4
.L_27:
        /*0088*/ 	.byte	0x03, 0x50
        /*008a*/ 	.short	0x0000


	//----- nvinfo : EIATTR_MAXREG_COUNT
	.align		4
        /*008c*/ 	.byte	0x03, 0x1b
        /*008e*/ 	.short	0x00ff


	//----- nvinfo : EIATTR_EXIT_INSTR_OFFSETS
	.align		4
        /*0090*/ 	.byte	0x04, 0x1c
        /*0092*/ 	.short	(.L_29 - .L_28)


	//   ....[0]....
.L_28:
        /*0094*/ 	.word	0x00000430


	//----- nvinfo : EIATTR_REQNTID
	.align		4
.L_29:
        /*0098*/ 	.byte	0x04, 0x10
        /*009a*/ 	.short	(.L_31 - .L_30)
.L_30:
        /*009c*/ 	.word	0x00000080
        /*00a0*/ 	.word	0x00000001
        /*00a4*/ 	.word	0x00000001


	//----- nvinfo : EIATTR_CBANK_PARAM_SIZE
	.align		4
.L_31:
        /*00a8*/ 	.byte	0x03, 0x19
        /*00aa*/ 	.short	0x003c


	//----- nvinfo : EIATTR_PARAM_CBANK
	.align		4
        /*00ac*/ 	.byte	0x04, 0x0a
        /*00ae*/ 	.short	(.L_33 - .L_32)
	.align		4
.L_32:
        /*00b0*/ 	.word	index@(.nv.constant0.triton_poi_fused__native_batch_norm_legit_no_training_convolution_relu_15)
        /*00b4*/ 	.short	0x0210
        /*00b6*/ 	.short	0x003c


	//----- nvinfo : EIATTR_SW_WAR
	.align		4
.L_33:
        /*00b8*/ 	.byte	0x04, 0x36
        /*00ba*/ 	.short	(.L_35 - .L_34)
.L_34:
        /*00bc*/ 	.word	0x00000008
.L_35:


//--------------------- .nv.callgraph             --------------------------
	.section	.nv.callgraph,"",@"SHT_CUDA_CALLGRAPH"
	.align	4
	.sectionentsize	8
	.align		4
        /*0000*/ 	.word	0x00000000
	.align		4
        /*0004*/ 	.word	0xffffffff
	.align		4
        /*0008*/ 	.word	0x00000000
	.align		4
        /*000c*/ 	.word	0xfffffffe
	.align		4
        /*0010*/ 	.word	0x00000000
	.align		4
        /*0014*/ 	.word	0xfffffffd
	.align		4
        /*0018*/ 	.word	0x00000000
	.align		4
        /*001c*/ 	.word	0xfffffffc


//--------------------- .nv.constant4             --------------------------
	.section	.nv.constant4,"a",@progbits
	.align	8
	.align		8
.nv.constant4:
        /*0000*/ 	.dword	_$_str
	.align		8
        /*0008*/ 	.dword	_$_str_$_2


//--------------------- .text.triton_poi_fused__native_batch_norm_legit_no_training_convolution_relu_15 --------------------------
	.section	.text.triton_poi_fused__native_batch_norm_legit_no_training_convolution_relu_15,"ax",@progbits
	.align	128
        .global         triton_poi_fused__native_batch_norm_legit_no_training_convolution_relu_15
        .type           triton_poi_fused__native_batch_norm_legit_no_training_convolution_relu_15,@function
        .size           triton_poi_fused__native_batch_norm_legit_no_training_convolution_relu_15,(.L_x_1 - triton_poi_fused__native_batch_norm_legit_no_training_convolution_relu_15)
        .other          triton_poi_fused__native_batch_norm_legit_no_training_convolution_relu_15,@"STO_CUDA_ENTRY STV_DEFAULT"
triton_poi_fused__native_batch_norm_legit_no_training_convolution_relu_15:
.text.triton_poi_fused__native_batch_norm_legit_no_training_convolution_relu_15:
[----:B------:R-:W-:Y:S01]  /*0000*/  LDC R1, c[0x0][0x28] ;  /* 0x00000a00ff017b82 */ /* 0x000fe20000000800 */
[----:B------:R-:W1:Y:S07]  /*0010*/  S2R R0, SR_TID.X ;  /* 0x0000000000007919 */ /* 0x000e6e0000002100 */
[----:B------:R-:W2:Y:S01]  /*0020*/  LDC.64 R6, c[0x0][0x228] ;  /* 0x00008a00ff067b82 */ /* 0x000ea20000000a00 */
[----:B------:R-:W-:Y:S01]  /*0030*/  ULDC.64 UR4, c[0x0][0x208] ;  /* 0x0000820000047ab9 */ /* 0x000fe20000000a00 */
[----:B------:R-:W3:Y:S06]  /*0040*/  S2R R5, SR_CTAID.X ;  /* 0x0000000000057919 */ /* 0x000eec0000002500 */
[----:B------:R-:W4:Y:S08]  /*0050*/  LDC.64 R12, c[0x0][0x218] ;  /* 0x00008600ff0c7b82 */ /* 0x000f300000000a00 */
[----:B------:R-:W5:Y:S08]  /*0060*/  LDC.64 R14, c[0x0][0x220] ;  /* 0x00008800ff0e7b82 */ /* 0x000f700000000a00 */
[----:B------:R-:W5:Y:S01]  /*0070*/  LDC.64 R10, c[0x0][0x238] ;  /* 0x00008e00ff0a7b82 */ /* 0x000f620000000a00 */
[----:B-1----:R-:W-:-:S07]  /*0080*/  SHF.L.U32 R0, R0, 0x1, RZ ;  /* 0x0000000100007819 */ /* 0x002fce00000006ff */
[----:B------:R-:W1:Y:S01]  /*0090*/  LDC.64 R16, c[0x0][0x230] ;  /* 0x00008c00ff107b82 */ /* 0x000e620000000a00 */
[----:B---3--:R-:W-:Y:S02]  /*00a0*/  SHF.R.S32.HI R3, RZ, 0x17, R5 ;  /* 0x00000017ff037819 */ /* 0x008fe40000011405 */
[----:B------:R-:W-:Y:S02]  /*00b0*/  LOP3.LUT R0, R0, 0xfe, RZ, 0xc0, !PT ;  /* 0x000000fe00007812 */ /* 0x000fe400078ec0ff */
[----:B------:R-:W-:Y:S02]  /*00c0*/  SGXT R3, R3, 0x1 ;  /* 0x000000010303781a */ /* 0x000fe40000000200 */
[----:B------:R-:W-:-:S04]  /*00d0*/  LEA R0, R5, R0, 0x8 ;  /* 0x0000000005007211 */ /* 0x000fc800078e40ff */
[----:B------:R-:W-:-:S04]  /*00e0*/  LEA.HI R3, R3, R0, RZ, 0x9 ;  /* 0x0000000003037211 */ /* 0x000fc800078f48ff */
[----:B------:R-:W-:-:S04]  /*00f0*/  LOP3.LUT R3, R3, 0xfffffe00, RZ, 0xc0, !PT ;  /* 0xfffffe0003037812 */ /* 0x000fc800078ec0ff */
[----:B------:R-:W-:Y:S02]  /*0100*/  IADD3 R8, R0, -R3, RZ ;  /* 0x8000000300087210 */ /* 0x000fe40007ffe0ff */
[----:B------:R-:W3:Y:S03]  /*0110*/  LDC.64 R2, c[0x0][0x210] ;  /* 0x00008400ff027b82 */ /* 0x000ee60000000a00 */
[----:B--2---:R-:W-:-:S06]  /*0120*/  IMAD.WIDE R6, R8, 0x4, R6 ;  /* 0x0000000408067825 */ /* 0x004fcc00078e0206 */
[----:B------:R-:W2:Y:S01]  /*0130*/  LDG.E.EL.64 R6, desc[UR4][R6.64] ;  /* 0x0000000406067981 */ /* 0x000ea2000c2e1b00 */
[----:B----4-:R-:W-:-:S04]  /*0140*/  IMAD.WIDE R12, R8, 0x4, R12 ;  /* 0x00000004080c7825 */ /* 0x010fc800078e020c */
[C---:B-----5:R-:W-:Y:S02]  /*0150*/  IMAD.WIDE R14, R8.reuse, 0x4, R14 ;  /* 0x00000004080e7825 */ /* 0x060fe400078e020e */
[----:B------:R-:W4:Y:S02]  /*0160*/  LDG.E.EL.64 R12, desc[UR4][R12.64] ;  /* 0x000000040c0c7981 */ /* 0x000f24000c2e1b00 */
[----:B0-----:R-:W-:Y:S02]  /*0170*/  IMAD.WIDE R10, R8, 0x4, R10 ;  /* 0x00000004080a7825 */ /* 0x001fe400078e020a */
[----:B------:R-:W5:Y:S02]  /*0180*/  LDG.E.EL.64 R14, desc[UR4][R14.64] ;  /* 0x000000040e0e7981 */ /* 0x000f64000c2e1b00 */
[----:B---3--:R-:W-:Y:S02]  /*0190*/  IMAD.WIDE R2, R0, 0x4, R2 ;  /* 0x0000000400027825 */ /* 0x008fe400078e0202 */
[----:B------:R-:W3:Y:S04]  /*01a0*/  LDG.E.EL.64 R10, desc[UR4][R10.64] ;  /* 0x000000040a0a7981 */ /* 0x000ee8000c2e1b00 */
[----:B------:R-:W4:Y:S01]  /*01b0*/  LDG.E.64 R4, desc[UR4][R2.64] ;  /* 0x0000000402047981 */ /* 0x000f22000c1e1b00 */
[----:B-1----:R-:W-:-:S05]  /*01c0*/  IMAD.WIDE R16, R8, 0x4, R16 ;  /* 0x0000000408107825 */ /* 0x002fca00078e0210 */
[----:B------:R0:W3:Y:S02]  /*01d0*/  LDG.E.EL.64 R8, desc[UR4][R16.64] ;  /* 0x0000000410087981 */ /* 0x0000e4000c2e1b00 */
[----:B0-----:R-:W-:Y:S01]  /*01e0*/  HFMA2.MMA R16, -RZ, RZ, 1.625, 0 ;  /* 0x3e800000ff107435 */ /* 0x001fe200000001ff */
[----:B--2---:R-:W-:Y:S01]  /*01f0*/  FADD R6, R6, 9.9999997473787516356e-06 ;  /* 0x3727c5ac06067421 */ /* 0x004fe20000000000 */
[----:B------:R-:W-:-:S03]  /*0200*/  FADD R7, R7, 9.9999997473787516356e-06 ;  /* 0x3727c5ac07077421 */ /* 0x000fc60000000000 */
[----:B------:R-:W0:Y:S08]  /*0210*/  MUFU.SQRT R18, R6 ;  /* 0x0000000600127308 */ /* 0x000e300000002000 */
[----:B------:R1:W2:Y:S01]  /*0220*/  MUFU.SQRT R19, R7 ;  /* 0x0000000700137308 */ /* 0x0002a20000002000 */
[C---:B0-----:R-:W-:Y:S02]  /*0230*/  FSETP.GT.AND P0, PT, R18.reuse, 8.50705917302346158658e+37, PT ;  /* 0x7e8000001200780b */ /* 0x041fe40003f04000 */
[----:B------:R-:W-:Y:S01]  /*0240*/  FSETP.GEU.AND P2, PT, R18, 1.175494350822287508e-38, PT ;  /* 0x008000001200780b */ /* 0x000fe20003f4e000 */
[----:B-1----:R-:W0:Y:S01]  /*0250*/  LDC.64 R6, c[0x0][0x240] ;  /* 0x00009000ff067b82 */ /* 0x002e220000000a00 */
[----:B--2---:R-:W-:-:S02]  /*0260*/  FSETP.GT.AND P1, PT, R19, 8.50705917302346158658e+37, PT ;  /* 0x7e8000001300780b */ /* 0x004fc40003f24000 */
[----:B------:R-:W-:-:S07]  /*0270*/  FSETP.GEU.AND P3, PT, R19, 1.175494350822287508e-38, PT ;  /* 0x008000001300780b */ /* 0x000fce0003f6e000 */
[----:B------:R-:W-:-:S04]  /*0280*/  @P0 FMUL R18, R18, 0.25 ;  /* 0x3e80000012120820 */ /* 0x000fc80000400000 */
[----:B------:R-:W-:Y:S01]  /*0290*/  @!P2 FMUL R18, R18, 16777216 ;  /* 0x4b8000001212a820 */ /* 0x000fe20000400000 */
[----:B------:R-:W-:-:S04]  /*02a0*/  @P1 FMUL R19, R19, 0.25 ;  /* 0x3e80000013131820 */ /* 0x000fc80000400000 */
[----:B------:R-:W-:Y:S01]  /*02b0*/  @!P3 FMUL R19, R19, 16777216 ;  /* 0x4b8000001313b820 */ /* 0x000fe20000400000 */
[----:B------:R-:W1:Y:S01]  /*02c0*/  MUFU.RCP R18, R18 ;  /* 0x0000001200127308 */ /* 0x000e620000001000 */
[----:B------:R-:W-:-:S07]  /*02d0*/  FSEL R17, R16, 1, P0 ;  /* 0x3f80000010117808 */ /* 0x000fce0000000000 */
[----:B------:R-:W2:Y:S01]  /*02e0*/  MUFU.RCP R19, R19 ;  /* 0x0000001300137308 */ /* 0x000ea20000001000 */
[----:B------:R-:W-:Y:S01]  /*02f0*/  FSEL R16, R16, 1, P1 ;  /* 0x3f80000010107808 */ /* 0x000fe20000800000 */
[----:B------:R-:W-:Y:S01]  /*0300*/  @!P2 FMUL R17, R17, 16777216 ;  /* 0x4b8000001111a820 */ /* 0x000fe20000400000 */
[----:B----4-:R-:W-:Y:S01]  /*0310*/  FADD R4, R4, R12 ;  /* 0x0000000c04047221 */ /* 0x010fe20000000000 */
[----:B------:R-:W-:Y:S02]  /*0320*/  FADD R5, R5, R13 ;  /* 0x0000000d05057221 */ /* 0x000fe40000000000 */
[----:B------:R-:W-:Y:S01]  /*0330*/  @!P3 FMUL R16, R16, 16777216 ;  /* 0x4b8000001010b820 */ /* 0x000fe20000400000 */
[----:B-1----:R-:W-:Y:S01]  /*0340*/  FMUL R17, R18, R17 ;  /* 0x0000001112117220 */ /* 0x002fe20000400000 */
[----:B-----5:R-:W-:Y:S01]  /*0350*/  FADD R14, -R14, R4 ;  /* 0x000000040e0e7221 */ /* 0x020fe20000000100 */
[----:B------:R-:W-:Y:S01]  /*0360*/  FADD R15, -R15, R5 ;  /* 0x000000050f0f7221 */ /* 0x000fe20000000100 */
[----:B--2---:R-:W-:-:S02]  /*0370*/  FMUL R16, R19, R16 ;  /* 0x0000001013107220 */ /* 0x004fc40000400000 */
[----:B------:R-:W-:Y:S02]  /*0380*/  FMUL R17, R14, R17 ;  /* 0x000000110e117220 */ /* 0x000fe40000400000 */
[----:B------:R-:W-:Y:S02]  /*0390*/  FMUL R16, R15, R16 ;  /* 0x000000100f107220 */ /* 0x000fe40000400000 */
[----:B---3--:R-:W-:Y:S02]  /*03a0*/  FFMA R8, R8, R17, R10 ;  /* 0x0000001108087223 */ /* 0x008fe4000000000a */
[----:B------:R-:W-:-:S03]  /*03b0*/  FFMA R9, R9, R16, R11 ;  /* 0x0000001009097223 */ /* 0x000fc6000000000b */
[----:B------:R-:W-:Y:S02]  /*03c0*/  FSETP.GEU.AND P0, PT, R8, RZ, PT ;  /* 0x000000ff0800720b */ /* 0x000fe40003f0e000 */
[C---:B------:R-:W-:Y:S01]  /*03d0*/  FSETP.GEU.AND P1, PT, R9.reuse, RZ, PT ;  /* 0x000000ff0900720b */ /* 0x040fe20003f2e000 */
[----:B0-----:R-:W-:Y:S01]  /*03e0*/  IMAD.WIDE R6, R0, 0x4, R6 ;  /* 0x0000000400067825 */ /* 0x001fe200078e0206 */
[----:B------:R-:W-:Y:S02]  /*03f0*/  FSEL R8, R8, RZ, P0 ;  /* 0x000000ff08087208 */ /* 0x000fe40000000000 */
[----:B------:R-:W-:Y:S01]  /*0400*/  FSEL R9, R9, RZ, P1 ;  /* 0x000000ff09097208 */ /* 0x000fe20000800000 */
[----:B------:R-:W-:Y:S04]  /*0410*/  STG.E.64 desc[UR4][R2.64], R4 ;  /* 0x0000000402007986 */ /* 0x000fe8000c101b04 */
[----:B------:R-:W-:Y:S01]  /*0420*/  STG.E.64 desc[UR4][R6.64], R8 ;  /* 0x0000000806007986 */ /* 0x000fe2000c101b04 */
[----:B------:R-:W-:Y:S05]  /*0430*/  EXIT ;  /* 0x000000000000794d */ /* 0x000fea0003800000 */
.L_x_0:
[----:B------:R-:W-:-:S00]  /*0440*/  BRA `(.L_x_0) ;  /* 0xfffffffc00fc7947 */ /* 0x000fc0000383ffff */
[----:B------:R-:W-:-:S00]  /*0450*/  NOP ;  /* 0x0000000000007918 */ /* 0x000fc00000000000 */
        /* <DEDUP_REMOVED lines=10> */
.L_x_1:


//--------------------- .nv.global.init           --------------------------
	.section	.nv.global.init,"aw",@progbits
.nv.global.init:
	.type		_$_str,@object
	.size		_$_str,(_$_str_$_2 - _$_str)
_$_str:
        /*0000*/ 	.byte	0x5f, 0x5f, 0x43, 0x55, 0x44, 0x41, 0x5f, 0x46, 0x54, 0x5a, 0x00
	.type		_$_str_$_2,@object
	.size		_$_str_$_2,(.L_1 - _$_str_$_2)
_$_str_$_2:
        /*000b*/ 	.byte	0x5f, 0x5f, 0x43, 0x55, 0x44, 0x41, 0x5f, 0x50, 0x52, 0x45, 0x43, 0x5f, 0x53, 0x51, 0x52, 0x54
        /*001b*/ 	.byte	0x00
.L_1:


//--------------------- .nv.constant0.triton_poi_fused__native_batch_norm_legit_no_training_convolution_relu_15 --------------------------
	.section	.nv.constant0.triton_poi_fused__native_batch_norm_legit_no_training_convolution_relu_15,"a",@progbits
	.sectionflags	@""
	.align	4
.nv.constant0.triton_poi_fused__native_batch_norm_legit_no_training_convolution_relu_15:
	.zero		588
